	.headerflags	@"EF_CUDA_TEXMODE_UNIFIED EF_CUDA_64BIT_ADDRESS EF_CUDA_ACCELERATORS EF_CUDA_SM90 EF_CUDA_VIRTUAL_SM(EF_CUDA_SM90)"
	.elftype	@"ET_EXEC"


//--------------------- .nv.info                  --------------------------
	.section	.nv.info,"",@"SHT_CUDA_INFO"
	.align	4


	//----- nvinfo : EIATTR_REGCOUNT
	.align		4
        /*0000*/ 	.byte	0x04, 0x2f
        /*0002*/ 	.short	(.L_3 - .L_2)
	.align		4
.L_2:
        /*0004*/ 	.word	index@(triton_per_fused_add_convolution_div_pow_relu_sqrt_sub_sum_4)
        /*0008*/ 	.word	0x00000028


	//----- nvinfo : EIATTR_MIN_STACK_SIZE
	.align		4
.L_3:
        /*000c*/ 	.byte	0x04, 0x12
        /*000e*/ 	.short	(.L_5 - .L_4)
	.align		4
.L_4:
        /*0010*/ 	.word	index@(triton_per_fused_add_convolution_div_pow_relu_sqrt_sub_sum_4)
        /*0014*/ 	.word	0x00000000


	//----- nvinfo : EIATTR_FRAME_SIZE
	.align		4
.L_5:
        /*0018*/ 	.byte	0x04, 0x11
        /*001a*/ 	.short	(.L_7 - .L_6)
	.align		4
.L_6:
        /*001c*/ 	.word	index@(triton_per_fused_add_convolution_div_pow_relu_sqrt_sub_sum_4)
        /*0020*/ 	.word	0x00000000


	//----- nvinfo : EIATTR_MIN_STACK_SIZE
	.align		4
.L_7:
        /*0024*/ 	.byte	0x04, 0x12
        /*0026*/ 	.short	(.L_9 - .L_8)
	.align		4
.L_8:
        /*0028*/ 	.word	index@(triton_per_fused_add_convolution_div_pow_relu_sqrt_sub_sum_4)
        /*002c*/ 	.word	0x00000000
.L_9:


//--------------------- .nv.info.triton_per_fused_add_convolution_div_pow_relu_sqrt_sub_sum_4 --------------------------
	.section	.nv.info.triton_per_fused_add_convolution_div_pow_relu_sqrt_sub_sum_4,"",@"SHT_CUDA_INFO"
	.sectionflags	@""
	.align	4


	//----- nvinfo : EIATTR_CUDA_API_VERSION
	.align		4
        /*0000*/ 	.byte	0x04, 0x37
        /*0002*/ 	.short	(.L_11 - .L_10)
.L_10:
        /*0004*/ 	.word	0x0000007c


	//----- nvinfo : EIATTR_KPARAM_INFO
	.align		4
.L_11:
        /*0008*/ 	.byte	0x04, 0x17
        /*000a*/ 	.short	(.L_13 - .L_12)
.L_12:
        /*000c*/ 	.word	0x00000000
        /*0010*/ 	.short	0x0005
        /*0012*/ 	.short	0x0024
        /*0014*/ 	.byte	0x00, 0xf0, 0x11, 0x00


	//----- nvinfo : EIATTR_KPARAM_INFO
	.align		4
.L_13:
        /*0018*/ 	.byte	0x04, 0x17
        /*001a*/ 	.short	(.L_15 - .L_14)
.L_14:
        /*001c*/ 	.word	0x00000000
        /*0020*/ 	.short	0x0004
        /*0022*/ 	.short	0x0020
        /*0024*/ 	.byte	0x00, 0xf0, 0x11, 0x00


	//----- nvinfo : EIATTR_KPARAM_INFO
	.align		4
.L_15:
        /*0028*/ 	.byte	0x04, 0x17
        /*002a*/ 	.short	(.L_17 - .L_16)
.L_16:
        /*002c*/ 	.word	0x00000000
        /*0030*/ 	.short	0x0003
        /*0032*/ 	.short	0x0018
        /*0034*/ 	.byte	0x00, 0xf4, 0x21, 0x00


	//----- nvinfo : EIATTR_KPARAM_INFO
	.align		4
.L_17:
        /*0038*/ 	.byte	0x04, 0x17
        /*003a*/ 	.short	(.L_19 - .L_18)
.L_18:
        /*003c*/ 	.word	0x00000000
        /*0040*/ 	.short	0x0002
        /*0042*/ 	.short	0x0010
        /*0044*/ 	.byte	0x00, 0xf4, 0x21, 0x00


	//----- nvinfo : EIATTR_KPARAM_INFO
	.align		4
.L_19:
        /*0048*/ 	.byte	0x04, 0x17
        /*004a*/ 	.short	(.L_21 - .L_20)
.L_20:
        /*004c*/ 	.word	0x00000000
        /*0050*/ 	.short	0x0001
        /*0052*/ 	.short	0x0008
        /*0054*/ 	.byte	0x00, 0xf4, 0x21, 0x00


	//----- nvinfo : EIATTR_KPARAM_INFO
	.align		4
.L_21:
        /*0058*/ 	.byte	0x04, 0x17
        /*005a*/ 	.short	(.L_23 - .L_22)
.L_22:
        /*005c*/ 	.word	0x00000000
        /*0060*/ 	.short	0x0000
        /*0062*/ 	.short	0x0000
        /*0064*/ 	.byte	0x00, 0xf4, 0x21, 0x00


	//----- nvinfo : EIATTR_SPARSE_MMA_MASK
	.align		4
.L_23:
        /*0068*/ 	.byte	0x03, 0x50
        /*006a*/ 	.short	0x0000


	//----- nvinfo : EIATTR_MAXREG_COUNT
	.align		4
        /*006c*/ 	.byte	0x03, 0x1b
        /*006e*/ 	.short	0x00ff


	//----- nvinfo : EIATTR_COOP_GROUP_MASK_REGIDS
	.align		4
        /*0070*/ 	.byte	0x04, 0x29
        /*0072*/ 	.short	(.L_25 - .L_24)


	//   ....[0]....
.L_24:
        /*0074*/ 	.word	0xffffffff


	//   ....[1]....
        /*0078*/ 	.word	0xffffffff


	//   ....[2]....
        /*007c*/ 	.word	0xffffffff


	//   ....[3]....
        /*0080*/ 	.word	0xffffffff


	//   ....[4]....
        /*0084*/ 	.word	0xffffffff


	//   ....[5]....
        /*0088*/ 	.word	0xffffffff


	//   ....[6]....
        /*008c*/ 	.word	0xffffffff


	//   ....[7]....
        /*0090*/ 	.word	0xffffffff


	//   ....[8]....
        /*0094*/ 	.word	0xffffffff


	//   ....[9]....
        /*0098*/ 	.word	0xffffffff


	//   ....[10]....
        /*009c*/ 	.word	0xffffffff


	//   ....[11]....
        /*00a0*/ 	.word	0xffffffff


	//   ....[12]....
        /*00a4*/ 	.word	0xffffffff


	//   ....[13]....
        /*00a8*/ 	.word	0xffffffff


	//   ....[14]....
        /*00ac*/ 	.word	0xffffffff


	//   ....[15]....
        /*00b0*/ 	.word	0xffffffff


	//----- nvinfo : EIATTR_COOP_GROUP_INSTR_OFFSETS
	.align		4
.L_25:
        /*00b4*/ 	.byte	0x04, 0x28
        /*00b6*/ 	.short	(.L_27 - .L_26)


	//   ....[0]....
.L_26:
        /*00b8*/ 	.word	0x00000440


	//   ....[1]....
        /*00bc*/ 	.word	0x000004b0


	//   ....[2]....
        /*00c0*/ 	.word	0x00000550


	//   ....[3]....
        /*00c4*/ 	.word	0x000005c0


	//   ....[4]....
        /*00c8*/ 	.word	0x000005d0


	//   ....[5]....
        /*00cc*/ 	.word	0x000005f0


	//   ....[6]....
        /*00d0*/ 	.word	0x00000600


	//   ....[7]....
        /*00d4*/ 	.word	0x00000630


	//   ....[8]....
        /*00d8*/ 	.word	0x00000640


	//   ....[9]....
        /*00dc*/ 	.word	0x00000670


	//   ....[10]....
        /*00e0*/ 	.word	0x00000680


	//   ....[11]....
        /*00e4*/ 	.word	0x000006b0


	//   ....[12]....
        /*00e8*/ 	.word	0x000006c0


	//   ....[13]....
        /*00ec*/ 	.word	0x000006f0


	//   ....[14]....
        /*00f0*/ 	.word	0x00000700


	//   ....[15]....
        /*00f4*/ 	.word	0x00000730


	//----- nvinfo : EIATTR_EXIT_INSTR_OFFSETS
	.align		4
.L_27:
        /*00f8*/ 	.byte	0x04, 0x1c
        /*00fa*/ 	.short	(.L_29 - .L_28)


	//   ....[0]....
.L_28:
        /*00fc*/ 	.word	0x00000cc0


	//----- nvinfo : EIATTR_REQNTID
	.align		4
.L_29:
        /*0100*/ 	.byte	0x04, 0x10
        /*0102*/ 	.short	(.L_31 - .L_30)
.L_30:
        /*0104*/ 	.word	0x00000100
        /*0108*/ 	.word	0x00000001
        /*010c*/ 	.word	0x00000001


	//----- nvinfo : EIATTR_CBANK_PARAM_SIZE
	.align		4
.L_31:
        /*0110*/ 	.byte	0x03, 0x19
        /*0112*/ 	.short	0x0028


	//----- nvinfo : EIATTR_PARAM_CBANK
	.align		4
        /*0114*/ 	.byte	0x04, 0x0a
        /*0116*/ 	.short	(.L_33 - .L_32)
	.align		4
.L_32:
        /*0118*/ 	.word	index@(.nv.constant0.triton_per_fused_add_convolution_div_pow_relu_sqrt_sub_sum_4)
        /*011c*/ 	.short	0x0210
        /*011e*/ 	.short	0x0028


	//----- nvinfo : EIATTR_SW_WAR
	.align		4
.L_33:
        /*0120*/ 	.byte	0x04, 0x36
        /*0122*/ 	.short	(.L_35 - .L_34)
.L_34:
        /*0124*/ 	.word	0x00000008
.L_35:


//--------------------- .nv.callgraph             --------------------------
	.section	.nv.callgraph,"",@"SHT_CUDA_CALLGRAPH"
	.align	4
	.sectionentsize	8
	.align		4
        /*0000*/ 	.word	0x00000000
	.align		4
        /*0004*/ 	.word	0xffffffff
	.align		4
        /*0008*/ 	.word	0x00000000
	.align		4
        /*000c*/ 	.word	0xfffffffe
	.align		4
        /*0010*/ 	.word	0x00000000
	.align		4
        /*0014*/ 	.word	0xfffffffd
	.align		4
        /*0018*/ 	.word	0x00000000
	.align		4
        /*001c*/ 	.word	0xfffffffc


//--------------------- .nv.constant4             --------------------------
	.section	.nv.constant4,"a",@progbits
	.align	8
	.align		8
.nv.constant4:
        /*0000*/ 	.dword	_$_str
	.align		8
        /*0008*/ 	.dword	_$_str_$_2


//--------------------- .text.triton_per_fused_add_convolution_div_pow_relu_sqrt_sub_sum_4 --------------------------
	.section	.text.triton_per_fused_add_convolution_div_pow_relu_sqrt_sub_sum_4,"ax",@progbits
	.align	128
        .global         triton_per_fused_add_convolution_div_pow_relu_sqrt_sub_sum_4
        .type           triton_per_fused_add_convolution_div_pow_relu_sqrt_sub_sum_4,@function
        .size           triton_per_fused_add_convolution_div_pow_relu_sqrt_sub_sum_4,(.L_x_1 - triton_per_fused_add_convolution_div_pow_relu_sqrt_sub_sum_4)
        .other          triton_per_fused_add_convolution_div_pow_relu_sqrt_sub_sum_4,@"STO_CUDA_ENTRY STV_DEFAULT"
triton_per_fused_add_convolution_div_pow_relu_sqrt_sub_sum_4:
.text.triton_per_fused_add_convolution_div_pow_relu_sqrt_sub_sum_4:
[----:B------:R-:W-:Y:S01]  /*0000*/  LDC R1, c[0x0][0x28] ;  /* 0x00000a00ff017b82 */ /* 0x000fe20000000800 */
[----:B------:R-:W1:Y:S07]  /*0010*/  S2R R0, SR_TID.X ;  /* 0x0000000000007919 */ /* 0x000e6e0000002100 */
[----:B------:R-:W2:Y:S01]  /*0020*/  LDC.64 R8, c[0x0][0x220] ;  /* 0x00008800ff087b82 */ /* 0x000ea20000000a00 */
[----:B------:R-:W-:Y:S01]  /*0030*/  ULDC.64 UR4, c[0x0][0x208] ;  /* 0x0000820000047ab9 */ /* 0x000fe20000000a00 */
[----:B------:R-:W3:Y:S06]  /*0040*/  S2R R3, SR_CTAID.X ;  /* 0x0000000000037919 */ /* 0x000eec0000002500 */
[----:B------:R-:W4:Y:S08]  /*0050*/  LDC.64 R4, c[0x0][0x218] ;  /* 0x00008600ff047b82 */ /* 0x000f300000000a00 */
[----:B------:R-:W5:Y:S01]  /*0060*/  LDC.64 R30, c[0x0][0x210] ;  /* 0x00008400ff1e7b82 */ /* 0x000f620000000a00 */
[----:B-1----:R-:W-:-:S04]  /*0070*/  SHF.L.U32 R0, R0, 0x2, RZ ;  /* 0x0000000200007819 */ /* 0x002fc800000006ff */
[----:B------:R-:W-:-:S04]  /*0080*/  LOP3.LUT R2, R0, 0x3c0, RZ, 0xc0, !PT ;  /* 0x000003c000027812 */ /* 0x000fc800078ec0ff */
[----:B---3--:R-:W-:Y:S02]  /*0090*/  LEA R2, R3, R2, 0xb ;  /* 0x0000000203027211 */ /* 0x008fe400078e58ff */
[----:B------:R-:W-:-:S04]  /*00a0*/  LOP3.LUT R3, R0, 0x3c, RZ, 0xc0, !PT ;  /* 0x0000003c00037812 */ /* 0x000fc800078ec0ff */
[----:B------:R-:W-:Y:S01]  /*00b0*/  IADD3 R2, R3, R2, RZ ;  /* 0x0000000203027210 */ /* 0x000fe20007ffe0ff */
[----:B--2---:R-:W-:-:S03]  /*00c0*/  IMAD.WIDE.U32 R8, R3, 0x4, R8 ;  /* 0x0000000403087825 */ /* 0x004fc600078e0008 */
[----:B------:R-:W-:Y:S01]  /*00d0*/  IADD3 R0, R2, 0x400, RZ ;  /* 0x0000040002007810 */ /* 0x000fe20007ffe0ff */
[----:B----4-:R-:W-:Y:S02]  /*00e0*/  IMAD.WIDE R6, R2, 0x4, R4 ;  /* 0x0000000402067825 */ /* 0x010fe400078e0204 */
[----:B------:R-:W2:Y:S02]  /*00f0*/  LDG.E.EL.128 R8, desc[UR4][R8.64] ;  /* 0x0000000408087981 */ /* 0x000ea4000c2e1d00 */
[C---:B-----5:R-:W-:Y:S02]  /*0100*/  IMAD.WIDE R28, R0.reuse, 0x4, R30 ;  /* 0x00000004001c7825 */ /* 0x060fe400078e021e */
[----:B------:R-:W2:Y:S02]  /*0110*/  LDG.E.128 R24, desc[UR4][R6.64] ;  /* 0x0000000406187981 */ /* 0x000ea4000c1e1d00 */
[----:B------:R-:W-:Y:S02]  /*0120*/  IMAD.WIDE R4, R0, 0x4, R4 ;  /* 0x0000000400047825 */ /* 0x000fe400078e0204 */
[----:B------:R-:W3:Y:S04]  /*0130*/  LDG.E.128 R20, desc[UR4][R28.64] ;  /* 0x000000041c147981 */ /* 0x000ee8000c1e1d00 */
[----:B------:R-:W4:Y:S01]  /*0140*/  LDG.E.128 R16, desc[UR4][R4.64] ;  /* 0x0000000404107981 */ /* 0x000f22000c1e1d00 */
[----:B------:R-:W-:-:S05]  /*0150*/  IMAD.WIDE R30, R2, 0x4, R30 ;  /* 0x00000004021e7825 */ /* 0x000fca00078e021e */
[----:B------:R-:W5:Y:S01]  /*0160*/  LDG.E.128 R12, desc[UR4][R30.64] ;  /* 0x000000041e0c7981 */ /* 0x000f62000c1e1d00 */
[C---:B--2---:R-:W-:Y:S01]  /*0170*/  FSETP.GEU.AND P6, PT, R8.reuse, -R24, PT ;  /* 0x800000180800720b */ /* 0x044fe20003fce000 */
[----:B------:R-:W-:Y:S01]  /*0180*/  FADD R24, R8, R24 ;  /* 0x0000001808187221 */ /* 0x000fe20000000000 */
[----:B---3--:R-:W-:Y:S01]  /*0190*/  FSETP.GEU.AND P5, PT, R9, -R21, PT ;  /* 0x800000150900720b */ /* 0x008fe20003fae000 */
[----:B------:R-:W-:Y:S01]  /*01a0*/  FADD R21, R21, R9 ;  /* 0x0000000915157221 */ /* 0x000fe20000000000 */
[----:B----4-:R-:W-:Y:S01]  /*01b0*/  FSETP.GEU.AND P4, PT, R16, -R8, PT ;  /* 0x800000081000720b */ /* 0x010fe20003f8e000 */
[----:B------:R-:W-:Y:S01]  /*01c0*/  FADD R3, R8, R16 ;  /* 0x0000001008037221 */ /* 0x000fe20000000000 */
[----:B------:R-:W-:Y:S02]  /*01d0*/  FSEL R16, R24, RZ, P6 ;  /* 0x000000ff18107208 */ /* 0x000fe40003000000 */
[C---:B------:R-:W-:Y:S01]  /*01e0*/  FSETP.GEU.AND P6, PT, R9.reuse, -R25, PT ;  /* 0x800000190900720b */ /* 0x040fe20003fce000 */
[----:B------:R-:W-:Y:S01]  /*01f0*/  FADD R25, R9, R25 ;  /* 0x0000001909197221 */ /* 0x000fe20000000000 */
[----:B------:R-:W-:Y:S01]  /*0200*/  FSEL R24, R3, RZ, P4 ;  /* 0x000000ff03187208 */ /* 0x000fe20002000000 */
[----:B------:R-:W-:Y:S01]  /*0210*/  FADD R3, R9, R17 ;  /* 0x0000001109037221 */ /* 0x000fe20000000000 */
[----:B------:R-:W-:-:S02]  /*0220*/  FSEL R21, R21, RZ, P5 ;  /* 0x000000ff15157208 */ /* 0x000fc40002800000 */
[----:B------:R-:W-:Y:S02]  /*0230*/  FSETP.GEU.AND P5, PT, R17, -R9, PT ;  /* 0x800000091100720b */ /* 0x000fe40003fae000 */
[C---:B------:R-:W-:Y:S01]  /*0240*/  FSETP.GEU.AND P4, PT, R11.reuse, -R27, PT ;  /* 0x8000001b0b00720b */ /* 0x040fe20003f8e000 */
[----:B------:R-:W-:Y:S01]  /*0250*/  FADD R27, R11, R27 ;  /* 0x0000001b0b1b7221 */ /* 0x000fe20000000000 */
[----:B------:R-:W-:Y:S02]  /*0260*/  FSEL R17, R25, RZ, P6 ;  /* 0x000000ff19117208 */ /* 0x000fe40003000000 */
[----:B------:R-:W-:Y:S01]  /*0270*/  FSETP.GEU.AND P0, PT, R8, -R20, PT ;  /* 0x800000140800720b */ /* 0x000fe20003f0e000 */
[----:B------:R-:W-:Y:S01]  /*0280*/  FADD R20, R20, R8 ;  /* 0x0000000814147221 */ /* 0x000fe20000000000 */
[C---:B------:R-:W-:Y:S01]  /*0290*/  FSETP.GEU.AND P6, PT, R10.reuse, -R26, PT ;  /* 0x8000001a0a00720b */ /* 0x040fe20003fce000 */
[----:B------:R-:W-:Y:S01]  /*02a0*/  FADD R26, R10, R26 ;  /* 0x0000001a0a1a7221 */ /* 0x000fe20000000000 */
[----:B-----5:R-:W-:Y:S01]  /*02b0*/  FSETP.GEU.AND P1, PT, R8, -R12, PT ;  /* 0x8000000c0800720b */ /* 0x020fe20003f2e000 */
[----:B------:R-:W-:Y:S01]  /*02c0*/  FADD R8, R12, R8 ;  /* 0x000000080c087221 */ /* 0x000fe20000000000 */
[----:B------:R-:W-:Y:S01]  /*02d0*/  FSEL R25, R3, RZ, P5 ;  /* 0x000000ff03197208 */ /* 0x000fe20002800000 */
[----:B------:R-:W-:Y:S01]  /*02e0*/  FADD R12, R11, R19 ;  /* 0x000000130b0c7221 */ /* 0x000fe20000000000 */
[----:B------:R-:W-:Y:S01]  /*02f0*/  FSETP.GEU.AND P5, PT, R19, -R11, PT ;  /* 0x8000000b1300720b */ /* 0x000fe20003fae000 */
[----:B------:R-:W-:Y:S01]  /*0300*/  FMUL R33, R17, R17 ;  /* 0x0000001111217220 */ /* 0x000fe20000400000 */
[----:B------:R-:W-:Y:S01]  /*0310*/  FSEL R19, R27, RZ, P4 ;  /* 0x000000ff1b137208 */ /* 0x000fe20002000000 */
[----:B------:R-:W-:Y:S01]  /*0320*/  FADD R3, R10, R18 ;  /* 0x000000120a037221 */ /* 0x000fe20000000000 */
[----:B------:R-:W-:Y:S01]  /*0330*/  FSETP.GEU.AND P4, PT, R18, -R10, PT ;  /* 0x8000000a1200720b */ /* 0x000fe20003f8e000 */
[----:B------:R-:W-:Y:S01]  /*0340*/  FFMA R35, R16, R16, R33 ;  /* 0x0000001010237223 */ /* 0x000fe20000000021 */
[----:B------:R-:W-:Y:S01]  /*0350*/  FSEL R18, R26, RZ, P6 ;  /* 0x000000ff1a127208 */ /* 0x000fe20003000000 */
[----:B------:R-:W-:Y:S01]  /*0360*/  FMUL R33, R25, R25 ;  /* 0x0000001919217220 */ /* 0x000fe20000400000 */
[----:B------:R-:W-:-:S02]  /*0370*/  FSEL R27, R12, RZ, P5 ;  /* 0x000000ff0c1b7208 */ /* 0x000fc40002800000 */
[----:B------:R-:W-:Y:S01]  /*0380*/  FSEL R26, R3, RZ, P4 ;  /* 0x000000ff031a7208 */ /* 0x000fe20002000000 */
[----:B------:R-:W-:Y:S01]  /*0390*/  FFMA R12, R18, R18, R35 ;  /* 0x00000012120c7223 */ /* 0x000fe20000000023 */
[----:B------:R-:W-:Y:S01]  /*03a0*/  FFMA R33, R24, R24, R33 ;  /* 0x0000001818217223 */ /* 0x000fe20000000021 */
[----:B------:R-:W-:Y:S02]  /*03b0*/  FSETP.GEU.AND P3, PT, R10, -R22, PT ;  /* 0x800000160a00720b */ /* 0x000fe40003f6e000 */
[----:B------:R-:W-:Y:S01]  /*03c0*/  FFMA R3, R19, R19, R12 ;  /* 0x0000001313037223 */ /* 0x000fe2000000000c */
[----:B------:R-:W-:Y:S01]  /*03d0*/  FFMA R12, R26, R26, R33 ;  /* 0x0000001a1a0c7223 */ /* 0x000fe20000000021 */
[----:B------:R-:W-:Y:S01]  /*03e0*/  FSETP.GEU.AND P5, PT, R9, -R13, PT ;  /* 0x8000000d0900720b */ /* 0x000fe20003fae000 */
[----:B------:R-:W-:Y:S01]  /*03f0*/  FADD R22, R22, R10 ;  /* 0x0000000a16167221 */ /* 0x000fe20000000000 */
[----:B------:R-:W-:Y:S01]  /*0400*/  FADD R9, R13, R9 ;  /* 0x000000090d097221 */ /* 0x000fe20000000000 */
[----:B------:R-:W-:Y:S01]  /*0410*/  FSEL R20, R20, RZ, P0 ;  /* 0x000000ff14147208 */ /* 0x000fe20000000000 */
[----:B------:R-:W-:Y:S01]  /*0420*/  FMUL R13, R21, R21 ;  /* 0x00000015150d7220 */ /* 0x000fe20000400000 */
[----:B------:R-:W-:Y:S01]  /*0430*/  FFMA R12, R27, R27, R12 ;  /* 0x0000001b1b0c7223 */ /* 0x000fe2000000000c */
[----:B------:R-:W1:Y:S01]  /*0440*/  SHFL.BFLY PT, R32, R3, 0x8, 0x1f ;  /* 0x0d001f0003207f89 */ /* 0x000e6200000e0000 */
[----:B------:R-:W-:Y:S01]  /*0450*/  FSETP.GEU.AND P2, PT, R11, -R23, PT ;  /* 0x800000170b00720b */ /* 0x000fe20003f4e000 */
[--C-:B------:R-:W-:Y:S01]  /*0460*/  FADD R23, R23, R11.reuse ;  /* 0x0000000b17177221 */ /* 0x100fe20000000000 */
[----:B------:R-:W-:Y:S01]  /*0470*/  FSETP.GEU.AND P4, PT, R11, -R15, PT ;  /* 0x8000000f0b00720b */ /* 0x000fe20003f8e000 */
[----:B------:R-:W-:Y:S01]  /*0480*/  FADD R11, R15, R11 ;  /* 0x0000000b0f0b7221 */ /* 0x000fe20000000000 */
[----:B------:R-:W-:Y:S01]  /*0490*/  FSEL R22, R22, RZ, P3 ;  /* 0x000000ff16167208 */ /* 0x000fe20001800000 */
[----:B------:R-:W-:-:S02]  /*04a0*/  FFMA R15, R20, R20, R13 ;  /* 0x00000014140f7223 */ /* 0x000fc4000000000d */
[----:B------:R-:W2:Y:S01]  /*04b0*/  SHFL.BFLY PT, R13, R12, 0x8, 0x1f ;  /* 0x0d001f000c0d7f89 */ /* 0x000ea200000e0000 */
[----:B------:R-:W-:Y:S01]  /*04c0*/  FSEL R23, R23, RZ, P2 ;  /* 0x000000ff17177208 */ /* 0x000fe20001000000 */
[----:B------:R-:W-:Y:S01]  /*04d0*/  FFMA R34, R22, R22, R15 ;  /* 0x0000001616227223 */ /* 0x000fe2000000000f */
[----:B------:R-:W-:Y:S02]  /*04e0*/  FSEL R9, R9, RZ, P5 ;  /* 0x000000ff09097208 */ /* 0x000fe40002800000 */
[----:B------:R-:W-:Y:S01]  /*04f0*/  FSETP.GEU.AND P0, PT, R10, -R14, PT ;  /* 0x8000000e0a00720b */ /* 0x000fe20003f0e000 */
[----:B------:R-:W-:Y:S01]  /*0500*/  FADD R10, R14, R10 ;  /* 0x0000000a0e0a7221 */ /* 0x000fe20000000000 */
[----:B------:R-:W-:Y:S01]  /*0510*/  FFMA R15, R23, R23, R34 ;  /* 0x00000017170f7223 */ /* 0x000fe20000000022 */
[----:B------:R-:W-:Y:S01]  /*0520*/  FSEL R8, R8, RZ, P1 ;  /* 0x000000ff08087208 */ /* 0x000fe20000800000 */
[----:B------:R-:W-:Y:S02]  /*0530*/  FMUL R33, R9, R9 ;  /* 0x0000000909217220 */ /* 0x000fe40000400000 */
[----:B------:R-:W-:Y:S01]  /*0540*/  FSEL R10, R10, RZ, P0 ;  /* 0x000000ff0a0a7208 */ /* 0x000fe20000000000 */
[----:B------:R-:W3:Y:S01]  /*0550*/  SHFL.BFLY PT, R14, R15, 0x8, 0x1f ;  /* 0x0d001f000f0e7f89 */ /* 0x000ee200000e0000 */
[----:B------:R-:W-:Y:S01]  /*0560*/  FFMA R33, R8, R8, R33 ;  /* 0x0000000808217223 */ /* 0x000fe20000000021 */
[----:B------:R-:W-:-:S03]  /*0570*/  FSEL R11, R11, RZ, P4 ;  /* 0x000000ff0b0b7208 */ /* 0x000fc60002000000 */
[----:B------:R-:W-:Y:S01]  /*0580*/  FFMA R34, R10, R10, R33 ;  /* 0x0000000a0a227223 */ /* 0x000fe20000000021 */
[----:B-1----:R-:W-:-:S03]  /*0590*/  FADD R32, R3, R32 ;  /* 0x0000002003207221 */ /* 0x002fc60000000000 */
[----:B------:R-:W-:Y:S01]  /*05a0*/  FFMA R3, R11, R11, R34 ;  /* 0x0000000b0b037223 */ /* 0x000fe20000000022 */
[----:B--2---:R-:W-:-:S04]  /*05b0*/  FADD R33, R12, R13 ;  /* 0x0000000d0c217221 */ /* 0x004fc80000000000 */
[----:B------:R-:W1:Y:S04]  /*05c0*/  SHFL.BFLY PT, R35, R3, 0x8, 0x1f ;  /* 0x0d001f0003237f89 */ /* 0x000e6800000e0000 */
[----:B------:R-:W2:Y:S01]  /*05d0*/  SHFL.BFLY PT, R36, R33, 0x4, 0x1f ;  /* 0x0c801f0021247f89 */ /* 0x000ea200000e0000 */
[----:B---3--:R-:W-:-:S03]  /*05e0*/  FADD R34, R15, R14 ;  /* 0x0000000e0f227221 */ /* 0x008fc60000000000 */
[----:B------:R-:W3:Y:S04]  /*05f0*/  SHFL.BFLY PT, R37, R32, 0x4, 0x1f ;  /* 0x0c801f0020257f89 */ /* 0x000ee800000e0000 */
[----:B------:R-:W4:Y:S01]  /*0600*/  SHFL.BFLY PT, R13, R34, 0x4, 0x1f ;  /* 0x0c801f00220d7f89 */ /* 0x000f2200000e0000 */
[----:B-1----:R-:W-:Y:S01]  /*0610*/  FADD R14, R3, R35 ;  /* 0x00000023030e7221 */ /* 0x002fe20000000000 */
[----:B--2---:R-:W-:-:S04]  /*0620*/  FADD R36, R33, R36 ;  /* 0x0000002421247221 */ /* 0x004fc80000000000 */
[----:B------:R-:W1:Y:S04]  /*0630*/  SHFL.BFLY PT, R35, R14, 0x4, 0x1f ;  /* 0x0c801f000e237f89 */ /* 0x000e6800000e0000 */
[----:B------:R-:W2:Y:S01]  /*0640*/  SHFL.BFLY PT, R15, R36, 0x2, 0x1f ;  /* 0x0c401f00240f7f89 */ /* 0x000ea200000e0000 */
[----:B---3--:R-:W-:Y:S01]  /*0650*/  FADD R12, R32, R37 ;  /* 0x00000025200c7221 */ /* 0x008fe20000000000 */
[----:B----4-:R-:W-:-:S04]  /*0660*/  FADD R32, R34, R13 ;  /* 0x0000000d22207221 */ /* 0x010fc80000000000 */
[----:B------:R-:W3:Y:S04]  /*0670*/  SHFL.BFLY PT, R37, R12, 0x2, 0x1f ;  /* 0x0c401f000c257f89 */ /* 0x000ee800000e0000 */
[----:B------:R-:W4:Y:S01]  /*0680*/  SHFL.BFLY PT, R13, R32, 0x2, 0x1f ;  /* 0x0c401f00200d7f89 */ /* 0x000f2200000e0000 */
[----:B-1----:R-:W-:Y:S01]  /*0690*/  FADD R33, R14, R35 ;  /* 0x000000230e217221 */ /* 0x002fe20000000000 */
[----:B--2---:R-:W-:-:S04]  /*06a0*/  FADD R34, R36, R15 ;  /* 0x0000000f24227221 */ /* 0x004fc80000000000 */
[----:B------:R-:W1:Y:S04]  /*06b0*/  SHFL.BFLY PT, R35, R33, 0x2, 0x1f ;  /* 0x0c401f0021237f89 */ /* 0x000e6800000e0000 */
[----:B------:R-:W2:Y:S01]  /*06c0*/  SHFL.BFLY PT, R15, R34, 0x1, 0x1f ;  /* 0x0c201f00220f7f89 */ /* 0x000ea200000e0000 */
[----:B---3--:R-:W-:Y:S01]  /*06d0*/  FADD R3, R12, R37 ;  /* 0x000000250c037221 */ /* 0x008fe20000000000 */
[----:B----4-:R-:W-:-:S05]  /*06e0*/  FADD R13, R32, R13 ;  /* 0x0000000d200d7221 */ /* 0x010fca0000000000 */
[----:B------:R-:W3:Y:S04]  /*06f0*/  SHFL.BFLY PT, R12, R13, 0x1, 0x1f ;  /* 0x0c201f000d0c7f89 */ /* 0x000ee800000e0000 */
[----:B------:R-:W4:Y:S01]  /*0700*/  SHFL.BFLY PT, R37, R3, 0x1, 0x1f ;  /* 0x0c201f0003257f89 */ /* 0x000f2200000e0000 */
[----:B-1----:R-:W-:Y:S01]  /*0710*/  FADD R14, R33, R35 ;  /* 0x00000023210e7221 */ /* 0x002fe20000000000 */
[----:B--2---:R-:W-:-:S04]  /*0720*/  FADD R35, R34, R15 ;  /* 0x0000000f22237221 */ /* 0x004fc80000000000 */
[----:B------:R-:W1:Y:S02]  /*0730*/  SHFL.BFLY PT, R15, R14, 0x1, 0x1f ;  /* 0x0c201f000e0f7f89 */ /* 0x000e6400000e0000 */
[----:B------:R-:W2:Y:S01]  /*0740*/  MUFU.SQRT R35, R35 ;  /* 0x0000002300237308 */ /* 0x000ea20000002000 */
[----:B---3--:R-:W-:Y:S01]  /*0750*/  FADD R32, R13, R12 ;  /* 0x0000000c0d207221 */ /* 0x008fe20000000000 */
[----:B----4-:R-:W-:-:S06]  /*0760*/  FADD R37, R3, R37 ;  /* 0x0000002503257221 */ /* 0x010fcc0000000000 */
[----:B------:R-:W3:Y:S01]  /*0770*/  MUFU.SQRT R32, R32 ;  /* 0x0000002000207308 */ /* 0x000ee20000002000 */
[----:B--2---:R-:W-:-:S07]  /*0780*/  FADD R13, R35, 1.00000001335143196e-10 ;  /* 0x2edbe6ff230d7421 */ /* 0x004fce0000000000 */
[----:B------:R-:W2:Y:S01]  /*0790*/  MUFU.SQRT R37, R37 ;  /* 0x0000002500257308 */ /* 0x000ea20000002000 */
[----:B-1----:R-:W-:Y:S01]  /*07a0*/  FADD R12, R14, R15 ;  /* 0x0000000f0e0c7221 */ /* 0x002fe20000000000 */
[----:B------:R-:W-:-:S06]  /*07b0*/  FSETP.GT.AND P3, PT, R13, 8.50705917302346158658e+37, PT ;  /* 0x7e8000000d00780b */ /* 0x000fcc0003f64000 */
[----:B------:R-:W1:Y:S01]  /*07c0*/  MUFU.SQRT R12, R12 ;  /* 0x0000000c000c7308 */ /* 0x000e620000002000 */
[----:B---3--:R-:W-:-:S05]  /*07d0*/  FADD R15, R32, 1.00000001335143196e-10 ;  /* 0x2edbe6ff200f7421 */ /* 0x008fca0000000000 */
[----:B------:R-:W-:Y:S01]  /*07e0*/  FSETP.GT.AND P1, PT, R15, 8.50705917302346158658e+37, PT ;  /* 0x7e8000000f00780b */ /* 0x000fe20003f24000 */
[----:B--2---:R-:W-:Y:S01]  /*07f0*/  FADD R3, R37, 1.00000001335143196e-10 ;  /* 0x2edbe6ff25037421 */ /* 0x004fe20000000000 */
[----:B------:R-:W-:-:S04]  /*0800*/  @P3 FMUL R13, R13, 0.25 ;  /* 0x3e8000000d0d3820 */ /* 0x000fc80000400000 */
[----:B------:R-:W-:Y:S01]  /*0810*/  FSETP.GT.AND P2, PT, R3, 8.50705917302346158658e+37, PT ;  /* 0x7e8000000300780b */ /* 0x000fe20003f44000 */
[----:B-1----:R-:W-:Y:S01]  /*0820*/  FADD R32, R12, 1.00000001335143196e-10 ;  /* 0x2edbe6ff0c207421 */ /* 0x002fe20000000000 */
[----:B------:R-:W1:Y:S05]  /*0830*/  MUFU.RCP R13, R13 ;  /* 0x0000000d000d7308 */ /* 0x000e6a0000001000 */
[----:B------:R-:W-:Y:S01]  /*0840*/  @P1 FMUL R15, R15, 0.25 ;  /* 0x3e8000000f0f1820 */ /* 0x000fe20000400000 */
[----:B------:R-:W-:Y:S01]  /*0850*/  FSETP.GT.AND P0, PT, R32, 8.50705917302346158658e+37, PT ;  /* 0x7e8000002000780b */ /* 0x000fe20003f04000 */
[----:B------:R-:W-:Y:S01]  /*0860*/  FMUL R33, R16, 0.25 ;  /* 0x3e80000010217820 */ /* 0x000fe20000400000 */
[----:B------:R-:W-:-:S03]  /*0870*/  FMUL R35, R24, 0.25 ;  /* 0x3e80000018237820 */ /* 0x000fc60000400000 */
[----:B------:R-:W2:Y:S01]  /*0880*/  MUFU.RCP R15, R15 ;  /* 0x0000000f000f7308 */ /* 0x000ea20000001000 */
[----:B------:R-:W-:Y:S01]  /*0890*/  @P2 FMUL R3, R3, 0.25 ;  /* 0x3e80000003032820 */ /* 0x000fe20000400000 */
[----:B------:R-:W-:Y:S01]  /*08a0*/  FSEL R34, R33, R16, P2 ;  /* 0x0000001021227208 */ /* 0x000fe20001000000 */
[----:B------:R3:W-:Y:S01]  /*08b0*/  STG.E.128 desc[UR4][R30.64], R8 ;  /* 0x000000081e007986 */ /* 0x0007e2000c101d04 */
[----:B------:R-:W-:-:S04]  /*08c0*/  FMUL R33, R20, 0.25 ;  /* 0x3e80000014217820 */ /* 0x000fc80000400000 */
[----:B------:R-:W-:Y:S01]  /*08d0*/  @P0 FMUL R32, R32, 0.25 ;  /* 0x3e80000020200820 */ /* 0x000fe20000400000 */
[----:B------:R-:W4:Y:S01]  /*08e0*/  MUFU.RCP R3, R3 ;  /* 0x0000000300037308 */ /* 0x000f220000001000 */
[----:B------:R-:W-:Y:S01]  /*08f0*/  FSEL R12, R33, R20, P1 ;  /* 0x00000014210c7208 */ /* 0x000fe20000800000 */
[----:B------:R-:W-:Y:S01]  /*0900*/  FMUL R37, R8, 0.25 ;  /* 0x3e80000008257820 */ /* 0x000fe20000400000 */
[----:B------:R-:W-:Y:S01]  /*0910*/  FMUL R36, R17, 0.25 ;  /* 0x3e80000011247820 */ /* 0x000fe20000400000 */
[----:B---3--:R-:W-:-:S04]  /*0920*/  FSEL R30, R35, R24, P3 ;  /* 0x00000018231e7208 */ /* 0x008fc80001800000 */
[----:B------:R-:W3:Y:S01]  /*0930*/  MUFU.RCP R32, R32 ;  /* 0x0000002000207308 */ /* 0x000ee20000001000 */
[----:B-1----:R-:W-:Y:S01]  /*0940*/  FMUL R30, R13, R30 ;  /* 0x0000001e0d1e7220 */ /* 0x002fe20000400000 */
[----:B------:R-:W-:Y:S01]  /*0950*/  FMUL R31, R18, 0.25 ;  /* 0x3e800000121f7820 */ /* 0x000fe20000400000 */
[----:B------:R-:W-:Y:S02]  /*0960*/  FMUL R14, R19, 0.25 ;  /* 0x3e800000130e7820 */ /* 0x000fe40000400000 */
[----:B--2---:R-:W-:Y:S01]  /*0970*/  FFMA R12, R15, R12, -R30 ;  /* 0x0000000c0f0c7223 */ /* 0x004fe2000000081e */
[----:B------:R-:W-:Y:S01]  /*0980*/  FMUL R30, R9, 0.25 ;  /* 0x3e800000091e7820 */ /* 0x000fe20000400000 */
[----:B------:R-:W-:Y:S01]  /*0990*/  FSEL R8, R37, R8, P0 ;  /* 0x0000000825087208 */ /* 0x000fe20000000000 */
[----:B------:R-:W-:Y:S01]  /*09a0*/  FMUL R37, R26, 0.25 ;  /* 0x3e8000001a257820 */ /* 0x000fe20000400000 */
[----:B------:R-:W-:Y:S02]  /*09b0*/  FSEL R36, R36, R17, P2 ;  /* 0x0000001124247208 */ /* 0x000fe40001000000 */
[----:B------:R-:W-:-:S02]  /*09c0*/  FSEL R31, R31, R18, P2 ;  /* 0x000000121f1f7208 */ /* 0x000fc40001000000 */
[----:B------:R-:W-:Y:S02]  /*09d0*/  FSEL R14, R14, R19, P2 ;  /* 0x000000130e0e7208 */ /* 0x000fe40001000000 */
[----:B------:R-:W-:Y:S01]  /*09e0*/  FSEL R30, R30, R9, P0 ;  /* 0x000000091e1e7208 */ /* 0x000fe20000000000 */
[----:B------:R-:W-:Y:S01]  /*09f0*/  FMUL R9, R22, 0.25 ;  /* 0x3e80000016097820 */ /* 0x000fe20000400000 */
[C---:B----4-:R-:W-:Y:S01]  /*0a00*/  FMUL R35, R3.reuse, R34 ;  /* 0x0000002203237220 */ /* 0x050fe20000400000 */
[----:B------:R-:W-:Y:S01]  /*0a10*/  FMUL R33, R3, R36 ;  /* 0x0000002403217220 */ /* 0x000fe20000400000 */
[----:B------:R-:W-:Y:S01]  /*0a20*/  FSEL R34, R37, R26, P3 ;  /* 0x0000001a25227208 */ /* 0x000fe20001800000 */
[C---:B------:R-:W-:Y:S01]  /*0a30*/  FMUL R31, R3.reuse, R31 ;  /* 0x0000001f031f7220 */ /* 0x040fe20000400000 */
[----:B------:R-:W-:Y:S01]  /*0a40*/  FMUL R3, R3, R14 ;  /* 0x0000000e03037220 */ /* 0x000fe20000400000 */
[----:B------:R-:W-:Y:S01]  /*0a50*/  FSEL R14, R9, R22, P1 ;  /* 0x00000016090e7208 */ /* 0x000fe20000800000 */
[----:B---3--:R-:W-:Y:S01]  /*0a60*/  FFMA R9, R32, R30, -R33 ;  /* 0x0000001e20097223 */ /* 0x008fe20000000821 */
[----:B------:R-:W-:Y:S01]  /*0a70*/  FMUL R34, R13, R34 ;  /* 0x000000220d227220 */ /* 0x000fe20000400000 */
[----:B------:R-:W-:Y:S01]  /*0a80*/  FMUL R30, R25, 0.25 ;  /* 0x3e800000191e7820 */ /* 0x000fe20000400000 */
[----:B------:R-:W-:-:S02]  /*0a90*/  FMUL R33, R10, 0.25 ;  /* 0x3e8000000a217820 */ /* 0x000fc40000400000 */
[----:B------:R-:W-:Y:S01]  /*0aa0*/  FFMA R14, R15, R14, -R34 ;  /* 0x0000000e0f0e7223 */ /* 0x000fe20000000822 */
[----:B------:R-:W-:Y:S01]  /*0ab0*/  FMUL R34, R27, 0.25 ;  /* 0x3e8000001b227820 */ /* 0x000fe20000400000 */
[----:B------:R-:W-:Y:S01]  /*0ac0*/  FSEL R36, R30, R25, P3 ;  /* 0x000000191e247208 */ /* 0x000fe20001800000 */
[----:B------:R-:W-:Y:S01]  /*0ad0*/  FMUL R30, R21, 0.25 ;  /* 0x3e800000151e7820 */ /* 0x000fe20000400000 */
[----:B------:R-:W-:Y:S02]  /*0ae0*/  FSEL R10, R33, R10, P0 ;  /* 0x0000000a210a7208 */ /* 0x000fe40000000000 */
[----:B------:R-:W-:Y:S01]  /*0af0*/  FSEL R34, R34, R27, P3 ;  /* 0x0000001b22227208 */ /* 0x000fe20001800000 */
[C---:B------:R-:W-:Y:S01]  /*0b00*/  FMUL R36, R13.reuse, R36 ;  /* 0x000000240d247220 */ /* 0x040fe20000400000 */
[----:B------:R-:W-:Y:S01]  /*0b10*/  FSEL R30, R30, R21, P1 ;  /* 0x000000151e1e7208 */ /* 0x000fe20000800000 */
[----:B------:R-:W-:Y:S02]  /*0b20*/  FFMA R10, R32, R10, -R31 ;  /* 0x0000000a200a7223 */ /* 0x000fe4000000081f */
[----:B------:R-:W-:-:S02]  /*0b30*/  FMUL R34, R13, R34 ;  /* 0x000000220d227220 */ /* 0x000fc40000400000 */
[----:B------:R-:W-:Y:S02]  /*0b40*/  FFMA R13, R15, R30, -R36 ;  /* 0x0000001e0f0d7223 */ /* 0x000fe40000000824 */
[----:B------:R-:W1:Y:S01]  /*0b50*/  LDC.64 R30, c[0x0][0x228] ;  /* 0x00008a00ff1e7b82 */ /* 0x000e620000000a00 */
[----:B------:R-:W-:-:S05]  /*0b60*/  FMUL R36, R11, 0.25 ;  /* 0x3e8000000b247820 */ /* 0x000fca0000400000 */
[----:B------:R-:W-:Y:S01]  /*0b70*/  FSEL R36, R36, R11, P0 ;  /* 0x0000000b24247208 */ /* 0x000fe20000000000 */
[----:B------:R-:W-:Y:S01]  /*0b80*/  FMUL R11, R23, 0.25 ;  /* 0x3e800000170b7820 */ /* 0x000fe20000400000 */
[----:B------:R-:W-:-:S04]  /*0b90*/  FFMA R8, R32, R8, -R35 ;  /* 0x0000000820087223 */ /* 0x000fc80000000823 */
[----:B------:R-:W-:Y:S01]  /*0ba0*/  FSEL R11, R11, R23, P1 ;  /* 0x000000170b0b7208 */ /* 0x000fe20000800000 */
[----:B------:R-:W-:Y:S01]  /*0bb0*/  FFMA R36, R32, R36, -R3 ;  /* 0x0000002420247223 */ /* 0x000fe20000000803 */
[----:B------:R-:W-:-:S03]  /*0bc0*/  FMUL R8, R8, R8 ;  /* 0x0000000808087220 */ /* 0x000fc60000400000 */
[----:B------:R-:W-:Y:S01]  /*0bd0*/  FFMA R15, R15, R11, -R34 ;  /* 0x0000000b0f0f7223 */ /* 0x000fe20000000822 */
[----:B------:R-:W-:Y:S01]  /*0be0*/  FMUL R9, R9, R9 ;  /* 0x0000000909097220 */ /* 0x000fe20000400000 */
[----:B------:R-:W-:Y:S01]  /*0bf0*/  FMUL R10, R10, R10 ;  /* 0x0000000a0a0a7220 */ /* 0x000fe20000400000 */
[----:B------:R-:W-:Y:S01]  /*0c00*/  FMUL R11, R36, R36 ;  /* 0x00000024240b7220 */ /* 0x000fe20000400000 */
[----:B------:R-:W-:Y:S01]  /*0c10*/  FMUL R12, R12, R12 ;  /* 0x0000000c0c0c7220 */ /* 0x000fe20000400000 */
[----:B------:R-:W-:Y:S01]  /*0c20*/  FMUL R14, R14, R14 ;  /* 0x0000000e0e0e7220 */ /* 0x000fe20000400000 */
[----:B------:R-:W-:Y:S01]  /*0c30*/  FMUL R13, R13, R13 ;  /* 0x0000000d0d0d7220 */ /* 0x000fe20000400000 */
[----:B-1----:R-:W-:-:S04]  /*0c40*/  IMAD.WIDE R2, R2, 0x4, R30 ;  /* 0x0000000402027825 */ /* 0x002fc800078e021e */
[----:B------:R-:W-:Y:S01]  /*0c50*/  FMUL R15, R15, R15 ;  /* 0x0000000f0f0f7220 */ /* 0x000fe20000400000 */
[----:B------:R-:W-:Y:S01]  /*0c60*/  STG.E.128 desc[UR4][R28.64], R20 ;  /* 0x000000141c007986 */ /* 0x000fe2000c101d04 */
[----:B------:R-:W-:-:S03]  /*0c70*/  IMAD.WIDE R30, R0, 0x4, R30 ;  /* 0x00000004001e7825 */ /* 0x000fc600078e021e */
[----:B------:R-:W-:Y:S04]  /*0c80*/  STG.E.128 desc[UR4][R6.64], R16 ;  /* 0x0000001006007986 */ /* 0x000fe8000c101d04 */
[----:B------:R-:W-:Y:S04]  /*0c90*/  STG.E.128 desc[UR4][R4.64], R24 ;  /* 0x0000001804007986 */ /* 0x000fe8000c101d04 */
[----:B------:R-:W-:Y:S04]  /*0ca0*/  STG.E.128 desc[UR4][R2.64], R8 ;  /* 0x0000000802007986 */ /* 0x000fe8000c101d04 */
[----:B------:R-:W-:Y:S01]  /*0cb0*/  STG.E.128 desc[UR4][R30.64], R12 ;  /* 0x0000000c1e007986 */ /* 0x000fe2000c101d04 */
[----:B------:R-:W-:Y:S05]  /*0cc0*/  EXIT ;  /* 0x000000000000794d */ /* 0x000fea0003800000 */
.L_x_0:
[----:B------:R-:W-:-:S00]  /*0cd0*/  BRA `(.L_x_0) ;  /* 0xfffffffc00fc7947 */ /* 0x000fc0000383ffff */
[----:B------:R-:W-:-:S00]  /*0ce0*/  NOP ;  /* 0x0000000000007918 */ /* 0x000fc00000000000 */
        /* <DEDUP_REMOVED lines=9> */
.L_x_1:


//--------------------- .nv.global.init           --------------------------
	.section	.nv.global.init,"aw",@progbits
.nv.global.init:
	.type		_$_str,@object
	.size		_$_str,(_$_str_$_2 - _$_str)
_$_str:
        /*0000*/ 	.byte	0x5f, 0x5f, 0x43, 0x55, 0x44, 0x41, 0x5f, 0x46, 0x54, 0x5a, 0x00
	.type		_$_str_$_2,@object
	.size		_$_str_$_2,(.L_1 - _$_str_$_2)
_$_str_$_2:
        /*000b*/ 	.byte	0x5f, 0x5f, 0x43, 0x55, 0x44, 0x41, 0x5f, 0x50, 0x52, 0x45, 0x43, 0x5f, 0x53, 0x51, 0x52, 0x54
        /*001b*/ 	.byte	0x00
.L_1:


//--------------------- .nv.constant0.triton_per_fused_add_convolution_div_pow_relu_sqrt_sub_sum_4 --------------------------
	.section	.nv.constant0.triton_per_fused_add_convolution_div_pow_relu_sqrt_sub_sum_4,"a",@progbits
	.sectionflags	@""
	.align	4
.nv.constant0.triton_per_fused_add_convolution_div_pow_relu_sqrt_sub_sum_4:
	.zero		568
